//
// Generated by NVIDIA NVVM Compiler
//
// Compiler Build ID: CL-36424714
// Cuda compilation tools, release 13.0, V13.0.88
// Based on NVVM 20.0.0
//

.version 9.0
.target sm_100
.address_size 64

	// .globl	_Z19KernelSupport_rulesPiS_P5ligne

.visible .entry _Z19KernelSupport_rulesPiS_P5ligne(
	.param .u64 .ptr .align 1 _Z19KernelSupport_rulesPiS_P5ligne_param_0,
	.param .u64 .ptr .align 1 _Z19KernelSupport_rulesPiS_P5ligne_param_1,
	.param .u64 .ptr .align 1 _Z19KernelSupport_rulesPiS_P5ligne_param_2
)
{
	.reg .pred 	%p<10>;
	.reg .b16 	%rs<9>;
	.reg .b32 	%r<18>;
	.reg .b64 	%rd<16>;

	ld.param.u64 	%rd4, [_Z19KernelSupport_rulesPiS_P5ligne_param_0];
	ld.param.u64 	%rd5, [_Z19KernelSupport_rulesPiS_P5ligne_param_1];
	ld.param.u64 	%rd6, [_Z19KernelSupport_rulesPiS_P5ligne_param_2];
	mov.u32 	%r8, %ctaid.x;
	mov.u32 	%r9, %ntid.x;
	mov.u32 	%r10, %tid.x;
	mad.lo.s32 	%r1, %r8, %r9, %r10;
	setp.gt.s32 	%p1, %r1, 999;
	@%p1 bra 	$L__BB0_10;
	cvta.to.global.u64 	%rd7, %rd6;
	mul.wide.s32 	%rd8, %r1, 164;
	add.s64 	%rd2, %rd7, %rd8;
	add.s64 	%rd1, %rd2, 160;
	cvta.to.global.u64 	%rd3, %rd4;
	mov.b16 	%rs8, 1;
	mov.b32 	%r16, 1;
$L__BB0_2:
	mov.u16 	%rs1, %rs8;
	mul.wide.u32 	%rd9, %r16, 4;
	add.s64 	%rd10, %rd3, %rd9;
	ld.global.u32 	%r12, [%rd10];
	setp.eq.s32 	%p2, %r12, 0;
	@%p2 bra 	$L__BB0_7;
	ld.global.u32 	%r3, [%rd1];
	setp.lt.s32 	%p3, %r3, 1;
	mov.b16 	%rs8, 0;
	@%p3 bra 	$L__BB0_7;
	mov.b32 	%r17, 0;
$L__BB0_5:
	mul.wide.u32 	%rd11, %r17, 4;
	add.s64 	%rd12, %rd2, %rd11;
	ld.global.u32 	%r14, [%rd12];
	setp.ne.s32 	%p4, %r14, %r16;
	add.s32 	%r17, %r17, 1;
	setp.lt.s32 	%p5, %r17, %r3;
	and.pred  	%p6, %p5, %p4;
	@%p6 bra 	$L__BB0_5;
	setp.ne.s32 	%p7, %r14, %r16;
	selp.b16 	%rs8, 0, %rs1, %p7;
$L__BB0_7:
	add.s32 	%r16, %r16, 1;
	setp.ne.s32 	%p8, %r16, 40;
	@%p8 bra 	$L__BB0_2;
	and.b16  	%rs6, %rs8, 255;
	setp.ne.s16 	%p9, %rs6, 1;
	@%p9 bra 	$L__BB0_10;
	cvta.to.global.u64 	%rd13, %rd5;
	mul.wide.s32 	%rd14, %r1, 4;
	add.s64 	%rd15, %rd13, %rd14;
	mov.b32 	%r15, 1;
	st.global.u32 	[%rd15], %r15;
$L__BB0_10:
	ret;

}
	// .globl	_Z24KernelSupport_antecedentPiS_P5ligne
.visible .entry _Z24KernelSupport_antecedentPiS_P5ligne(
	.param .u64 .ptr .align 1 _Z24KernelSupport_antecedentPiS_P5ligne_param_0,
	.param .u64 .ptr .align 1 _Z24KernelSupport_antecedentPiS_P5ligne_param_1,
	.param .u64 .ptr .align 1 _Z24KernelSupport_antecedentPiS_P5ligne_param_2
)
{
	.reg .pred 	%p<10>;
	.reg .b16 	%rs<9>;
	.reg .b32 	%r<18>;
	.reg .b64 	%rd<16>;

	ld.param.u64 	%rd4, [_Z24KernelSupport_antecedentPiS_P5ligne_param_0];
	ld.param.u64 	%rd5, [_Z24KernelSupport_antecedentPiS_P5ligne_param_1];
	ld.param.u64 	%rd6, [_Z24KernelSupport_antecedentPiS_P5ligne_param_2];
	mov.u32 	%r8, %ctaid.x;
	mov.u32 	%r9, %ntid.x;
	mov.u32 	%r10, %tid.x;
	mad.lo.s32 	%r1, %r8, %r9, %r10;
	setp.gt.s32 	%p1, %r1, 999;
	@%p1 bra 	$L__BB1_10;
	cvta.to.global.u64 	%rd7, %rd6;
	mul.wide.s32 	%rd8, %r1, 164;
	add.s64 	%rd2, %rd7, %rd8;
	add.s64 	%rd1, %rd2, 160;
	cvta.to.global.u64 	%rd3, %rd4;
	mov.b16 	%rs8, 1;
	mov.b32 	%r16, 1;
$L__BB1_2:
	mov.u16 	%rs1, %rs8;
	mul.wide.u32 	%rd9, %r16, 4;
	add.s64 	%rd10, %rd3, %rd9;
	ld.global.u32 	%r12, [%rd10];
	setp.ne.s32 	%p2, %r12, 1;
	@%p2 bra 	$L__BB1_7;
	ld.global.u32 	%r3, [%rd1];
	setp.lt.s32 	%p3, %r3, 1;
	mov.b16 	%rs8, 0;
	@%p3 bra 	$L__BB1_7;
	mov.b32 	%r17, 0;
$L__BB1_5:
	mul.wide.u32 	%rd11, %r17, 4;
	add.s64 	%rd12, %rd2, %rd11;
	ld.global.u32 	%r14, [%rd12];
	setp.ne.s32 	%p4, %r14, %r16;
	add.s32 	%r17, %r17, 1;
	setp.lt.s32 	%p5, %r17, %r3;
	and.pred  	%p6, %p5, %p4;
	@%p6 bra 	$L__BB1_5;
	setp.ne.s32 	%p7, %r14, %r16;
	selp.b16 	%rs8, 0, %rs1, %p7;
$L__BB1_7:
	add.s32 	%r16, %r16, 1;
	setp.ne.s32 	%p8, %r16, 40;
	@%p8 bra 	$L__BB1_2;
	and.b16  	%rs6, %rs8, 255;
	setp.ne.s16 	%p9, %rs6, 1;
	@%p9 bra 	$L__BB1_10;
	cvta.to.global.u64 	%rd13, %rd5;
	mul.wide.s32 	%rd14, %r1, 4;
	add.s64 	%rd15, %rd13, %rd14;
	mov.b32 	%r15, 1;
	st.global.u32 	[%rd15], %r15;
$L__BB1_10:
	ret;

}
	// .globl	_Z24KernelSupport_consequentPiS_P5ligne
.visible .entry _Z24KernelSupport_consequentPiS_P5ligne(
	.param .u64 .ptr .align 1 _Z24KernelSupport_consequentPiS_P5ligne_param_0,
	.param .u64 .ptr .align 1 _Z24KernelSupport_consequentPiS_P5ligne_param_1,
	.param .u64 .ptr .align 1 _Z24KernelSupport_consequentPiS_P5ligne_param_2
)
{
	.reg .pred 	%p<10>;
	.reg .b16 	%rs<9>;
	.reg .b32 	%r<18>;
	.reg .b64 	%rd<16>;

	ld.param.u64 	%rd4, [_Z24KernelSupport_consequentPiS_P5ligne_param_0];
	ld.param.u64 	%rd5, [_Z24KernelSupport_consequentPiS_P5ligne_param_1];
	ld.param.u64 	%rd6, [_Z24KernelSupport_consequentPiS_P5ligne_param_2];
	mov.u32 	%r8, %ctaid.x;
	mov.u32 	%r9, %ntid.x;
	mov.u32 	%r10, %tid.x;
	mad.lo.s32 	%r1, %r8, %r9, %r10;
	setp.gt.s32 	%p1, %r1, 999;
	@%p1 bra 	$L__BB2_10;
	cvta.to.global.u64 	%rd7, %rd6;
	mul.wide.s32 	%rd8, %r1, 164;
	add.s64 	%rd2, %rd7, %rd8;
	add.s64 	%rd1, %rd2, 160;
	cvta.to.global.u64 	%rd3, %rd4;
	mov.b16 	%rs8, 1;
	mov.b32 	%r16, 1;
$L__BB2_2:
	mov.u16 	%rs1, %rs8;
	mul.wide.u32 	%rd9, %r16, 4;
	add.s64 	%rd10, %rd3, %rd9;
	ld.global.u32 	%r12, [%rd10];
	setp.ne.s32 	%p2, %r12, 2;
	@%p2 bra 	$L__BB2_7;
	ld.global.u32 	%r3, [%rd1];
	setp.lt.s32 	%p3, %r3, 1;
	mov.b16 	%rs8, 0;
	@%p3 bra 	$L__BB2_7;
	mov.b32 	%r17, 0;
$L__BB2_5:
	mul.wide.u32 	%rd11, %r17, 4;
	add.s64 	%rd12, %rd2, %rd11;
	ld.global.u32 	%r14, [%rd12];
	setp.ne.s32 	%p4, %r14, %r16;
	add.s32 	%r17, %r17, 1;
	setp.lt.s32 	%p5, %r17, %r3;
	and.pred  	%p6, %p5, %p4;
	@%p6 bra 	$L__BB2_5;
	setp.ne.s32 	%p7, %r14, %r16;
	selp.b16 	%rs8, 0, %rs1, %p7;
$L__BB2_7:
	add.s32 	%r16, %r16, 1;
	setp.ne.s32 	%p8, %r16, 40;
	@%p8 bra 	$L__BB2_2;
	and.b16  	%rs6, %rs8, 255;
	setp.ne.s16 	%p9, %rs6, 1;
	@%p9 bra 	$L__BB2_10;
	cvta.to.global.u64 	%rd13, %rd5;
	mul.wide.s32 	%rd14, %r1, 4;
	add.s64 	%rd15, %rd13, %rd14;
	mov.b32 	%r15, 1;
	st.global.u32 	[%rd15], %r15;
$L__BB2_10:
	ret;

}


// ===== COMPILED SASS (sm_100) =====

	.target	sm_100

	.elftype	@"ET_EXEC"


//--------------------- .note.nv.tkinfo           --------------------------
	.section	.note.nv.tkinfo,"",@"SHT_NOTE"
	.sectionflags	@"SHF_NOTE_NV_TKINFO"
	.tkinfo
        /*0018*/ 	.word	0x00000002
        /*0030*/ 	.string	""
        /*0030*/ 	.string	"ptxas"
        /*0030*/ 	.string	"Cuda compilation tools, release 13.0, V13.0.88"
        /*0030*/ 	.string	"Build cuda_13.0.r13.0/compiler.36424714_0"
        /*0030*/ 	.string	"-arch sm_100 -m 64 "



//--------------------- .note.nv.cuinfo           --------------------------
	.section	.note.nv.cuinfo,"",@"SHT_NOTE"
	.sectionflags	@"SHF_NOTE_NV_CUINFO"
        /*0018*/ 	.short	0x0002
        /*001a*/ 	.short	0x0064
        /*001c*/ 	.short	0x0082
	.zero		2


//--------------------- .nv.info                  --------------------------
	.section	.nv.info,"",@"SHT_CUDA_INFO"
	.align	4


	//----- nvinfo : EIATTR_REGCOUNT
	.align		4
        /*0000*/ 	.byte	0x04, 0x2f
        /*0002*/ 	.short	(.L_1 - .L_0)
	.align		4
.L_0:
        /*0004*/ 	.word	index@(_Z19KernelSupport_rulesPiS_P5ligne)
        /*0008*/ 	.word	0x0000000e


	//----- nvinfo : EIATTR_FRAME_SIZE
	.align		4
.L_1:
        /*000c*/ 	.byte	0x04, 0x11
        /*000e*/ 	.short	(.L_3 - .L_2)
	.align		4
.L_2:
        /*0010*/ 	.word	index@(_Z19KernelSupport_rulesPiS_P5ligne)
        /*0014*/ 	.word	0x00000000


	//----- nvinfo : EIATTR_REGCOUNT
	.align		4
.L_3:
        /*0018*/ 	.byte	0x04, 0x2f
        /*001a*/ 	.short	(.L_5 - .L_4)
	.align		4
.L_4:
        /*001c*/ 	.word	index@(_Z24KernelSupport_antecedentPiS_P5ligne)
        /*0020*/ 	.word	0x0000000e


	//----- nvinfo : EIATTR_FRAME_SIZE
	.align		4
.L_5:
        /*0024*/ 	.byte	0x04, 0x11
        /*0026*/ 	.short	(.L_7 - .L_6)
	.align		4
.L_6:
        /*0028*/ 	.word	index@(_Z24KernelSupport_antecedentPiS_P5ligne)
        /*002c*/ 	.word	0x00000000


	//----- nvinfo : EIATTR_REGCOUNT
	.align		4
.L_7:
        /*0030*/ 	.byte	0x04, 0x2f
        /*0032*/ 	.short	(.L_9 - .L_8)
	.align		4
.L_8:
        /*0034*/ 	.word	index@(_Z24KernelSupport_consequentPiS_P5ligne)
        /*0038*/ 	.word	0x0000000e


	//----- nvinfo : EIATTR_FRAME_SIZE
	.align		4
.L_9:
        /*003c*/ 	.byte	0x04, 0x11
        /*003e*/ 	.short	(.L_11 - .L_10)
	.align		4
.L_10:
        /*0040*/ 	.word	index@(_Z24KernelSupport_consequentPiS_P5ligne)
        /*0044*/ 	.word	0x00000000


	//----- nvinfo : EIATTR_MIN_STACK_SIZE
	.align		4
.L_11:
        /*0048*/ 	.byte	0x04, 0x12
        /*004a*/ 	.short	(.L_13 - .L_12)
	.align		4
.L_12:
        /*004c*/ 	.word	index@(_Z24KernelSupport_consequentPiS_P5ligne)
        /*0050*/ 	.word	0x00000000


	//----- nvinfo : EIATTR_MIN_STACK_SIZE
	.align		4
.L_13:
        /*0054*/ 	.byte	0x04, 0x12
        /*0056*/ 	.short	(.L_15 - .L_14)
	.align		4
.L_14:
        /*0058*/ 	.word	index@(_Z24KernelSupport_antecedentPiS_P5ligne)
        /*005c*/ 	.word	0x00000000


	//----- nvinfo : EIATTR_MIN_STACK_SIZE
	.align		4
.L_15:
        /*0060*/ 	.byte	0x04, 0x12
        /*0062*/ 	.short	(.L_17 - .L_16)
	.align		4
.L_16:
        /*0064*/ 	.word	index@(_Z19KernelSupport_rulesPiS_P5ligne)
        /*0068*/ 	.word	0x00000000
.L_17:


//--------------------- .nv.compat                --------------------------
	.section	.nv.compat,"",@"SHT_CUDA_COMPAT_INFO"
	.align	4
        /*0000*/ 	.byte	0x02, 0x09, 0x00, 0x00, 0x02, 0x02, 0x01, 0x00, 0x02, 0x05, 0x05, 0x00, 0x03, 0x07, 0x01, 0x01
        /*0010*/ 	.byte	0x02, 0x03, 0x00, 0x00, 0x02, 0x06, 0x01, 0x00, 0x04, 0x0b, 0x08, 0x00, 0x09, 0x00, 0x00, 0x00
        /*0020*/ 	.byte	0x00, 0x00, 0x00, 0x00


//--------------------- .nv.info._Z24KernelSupport_consequentPiS_P5ligne --------------------------
	.section	.nv.info._Z24KernelSupport_consequentPiS_P5ligne,"",@"SHT_CUDA_INFO"
	.sectionflags	@""
	.align	4


	//----- nvinfo : EIATTR_CUDA_API_VERSION
	.align		4
        /*0000*/ 	.byte	0x04, 0x37
        /*0002*/ 	.short	(.L_19 - .L_18)
.L_18:
        /*0004*/ 	.word	0x00000082


	//----- nvinfo : EIATTR_KPARAM_INFO
	.align		4
.L_19:
        /*0008*/ 	.byte	0x04, 0x17
        /*000a*/ 	.short	(.L_21 - .L_20)
.L_20:
        /*000c*/ 	.word	0x00000000
        /*0010*/ 	.short	0x0002
        /*0012*/ 	.short	0x0010
        /*0014*/ 	.byte	0x00, 0xf5, 0x21, 0x00


	//----- nvinfo : EIATTR_KPARAM_INFO
	.align		4
.L_21:
        /*0018*/ 	.byte	0x04, 0x17
        /*001a*/ 	.short	(.L_23 - .L_22)
.L_22:
        /*001c*/ 	.word	0x00000000
        /*0020*/ 	.short	0x0001
        /*0022*/ 	.short	0x0008
        /*0024*/ 	.byte	0x00, 0xf5, 0x21, 0x00


	//----- nvinfo : EIATTR_KPARAM_INFO
	.align		4
.L_23:
        /*0028*/ 	.byte	0x04, 0x17
        /*002a*/ 	.short	(.L_25 - .L_24)
.L_24:
        /*002c*/ 	.word	0x00000000
        /*0030*/ 	.short	0x0000
        /*0032*/ 	.short	0x0000
        /*0034*/ 	.byte	0x00, 0xf5, 0x21, 0x00


	//----- nvinfo : EIATTR_SPARSE_MMA_MASK
	.align		4
.L_25:
        /*0038*/ 	.byte	0x03, 0x50
        /*003a*/ 	.short	0x0000


	//----- nvinfo : EIATTR_MAXREG_COUNT
	.align		4
        /*003c*/ 	.byte	0x03, 0x1b
        /*003e*/ 	.short	0x00ff


	//----- nvinfo : EIATTR_MERCURY_ISA_VERSION
	.align		4
        /*0040*/ 	.byte	0x03, 0x5f
        /*0042*/ 	.short	0x0101


	//----- nvinfo : EIATTR_VRC_CTA_INIT_COUNT
	.align		4
        /*0044*/ 	.byte	0x02, 0x4a
	.zero		1
	.zero		1


	//----- nvinfo : EIATTR_EXIT_INSTR_OFFSETS
	.align		4
        /*0048*/ 	.byte	0x04, 0x1c
        /*004a*/ 	.short	(.L_27 - .L_26)


	//   ....[0]....
.L_26:
        /*004c*/ 	.word	0x00000060


	//   ....[1]....
        /*0050*/ 	.word	0x00000280


	//   ....[2]....
        /*0054*/ 	.word	0x000002d0


	//----- nvinfo : EIATTR_CRS_STACK_SIZE
	.align		4
.L_27:
        /*0058*/ 	.byte	0x04, 0x1e
        /*005a*/ 	.short	(.L_29 - .L_28)
.L_28:
        /*005c*/ 	.word	0x00000000


	//----- nvinfo : EIATTR_CBANK_PARAM_SIZE
	.align		4
.L_29:
        /*0060*/ 	.byte	0x03, 0x19
        /*0062*/ 	.short	0x0018


	//----- nvinfo : EIATTR_PARAM_CBANK
	.align		4
        /*0064*/ 	.byte	0x04, 0x0a
        /*0066*/ 	.short	(.L_31 - .L_30)
	.align		4
.L_30:
        /*0068*/ 	.word	index@(.nv.constant0._Z24KernelSupport_consequentPiS_P5ligne)
        /*006c*/ 	.short	0x0380
        /*006e*/ 	.short	0x0018


	//----- nvinfo : EIATTR_SW_WAR
	.align		4
.L_31:
        /*0070*/ 	.byte	0x04, 0x36
        /*0072*/ 	.short	(.L_33 - .L_32)
.L_32:
        /*0074*/ 	.word	0x00000008
.L_33:


//--------------------- .nv.info._Z24KernelSupport_antecedentPiS_P5ligne --------------------------
	.section	.nv.info._Z24KernelSupport_antecedentPiS_P5ligne,"",@"SHT_CUDA_INFO"
	.sectionflags	@""
	.align	4


	//----- nvinfo : EIATTR_CUDA_API_VERSION
	.align		4
        /*0000*/ 	.byte	0x04, 0x37
        /*0002*/ 	.short	(.L_35 - .L_34)
.L_34:
        /*0004*/ 	.word	0x00000082


	//----- nvinfo : EIATTR_KPARAM_INFO
	.align		4
.L_35:
        /*0008*/ 	.byte	0x04, 0x17
        /*000a*/ 	.short	(.L_37 - .L_36)
.L_36:
        /*000c*/ 	.word	0x00000000
        /*0010*/ 	.short	0x0002
        /*0012*/ 	.short	0x0010
        /*0014*/ 	.byte	0x00, 0xf5, 0x21, 0x00


	//----- nvinfo : EIATTR_KPARAM_INFO
	.align		4
.L_37:
        /*0018*/ 	.byte	0x04, 0x17
        /*001a*/ 	.short	(.L_39 - .L_38)
.L_38:
        /*001c*/ 	.word	0x00000000
        /*0020*/ 	.short	0x0001
        /*0022*/ 	.short	0x0008
        /*0024*/ 	.byte	0x00, 0xf5, 0x21, 0x00


	//----- nvinfo : EIATTR_KPARAM_INFO
	.align		4
.L_39:
        /*0028*/ 	.byte	0x04, 0x17
        /*002a*/ 	.short	(.L_41 - .L_40)
.L_40:
        /*002c*/ 	.word	0x00000000
        /*0030*/ 	.short	0x0000
        /*0032*/ 	.short	0x0000
        /*0034*/ 	.byte	0x00, 0xf5, 0x21, 0x00


	//----- nvinfo : EIATTR_SPARSE_MMA_MASK
	.align		4
.L_41:
        /*0038*/ 	.byte	0x03, 0x50
        /*003a*/ 	.short	0x0000


	//----- nvinfo : EIATTR_MAXREG_COUNT
	.align		4
        /*003c*/ 	.byte	0x03, 0x1b
        /*003e*/ 	.short	0x00ff


	//----- nvinfo : EIATTR_MERCURY_ISA_VERSION
	.align		4
        /*0040*/ 	.byte	0x03, 0x5f
        /*0042*/ 	.short	0x0101


	//----- nvinfo : EIATTR_VRC_CTA_INIT_COUNT
	.align		4
        /*0044*/ 	.byte	0x02, 0x4a
	.zero		1
	.zero		1


	//----- nvinfo : EIATTR_EXIT_INSTR_OFFSETS
	.align		4
        /*0048*/ 	.byte	0x04, 0x1c
        /*004a*/ 	.short	(.L_43 - .L_42)


	//   ....[0]....
.L_42:
        /*004c*/ 	.word	0x00000060


	//   ....[1]....
        /*0050*/ 	.word	0x00000280


	//   ....[2]....
        /*0054*/ 	.word	0x000002d0


	//----- nvinfo : EIATTR_CRS_STACK_SIZE
	.align		4
.L_43:
        /*0058*/ 	.byte	0x04, 0x1e
        /*005a*/ 	.short	(.L_45 - .L_44)
.L_44:
        /*005c*/ 	.word	0x00000000


	//----- nvinfo : EIATTR_CBANK_PARAM_SIZE
	.align		4
.L_45:
        /*0060*/ 	.byte	0x03, 0x19
        /*0062*/ 	.short	0x0018


	//----- nvinfo : EIATTR_PARAM_CBANK
	.align		4
        /*0064*/ 	.byte	0x04, 0x0a
        /*0066*/ 	.short	(.L_47 - .L_46)
	.align		4
.L_46:
        /*0068*/ 	.word	index@(.nv.constant0._Z24KernelSupport_antecedentPiS_P5ligne)
        /*006c*/ 	.short	0x0380
        /*006e*/ 	.short	0x0018


	//----- nvinfo : EIATTR_SW_WAR
	.align		4
.L_47:
        /*0070*/ 	.byte	0x04, 0x36
        /*0072*/ 	.short	(.L_49 - .L_48)
.L_48:
        /*0074*/ 	.word	0x00000008
.L_49:


//--------------------- .nv.info._Z19KernelSupport_rulesPiS_P5ligne --------------------------
	.section	.nv.info._Z19KernelSupport_rulesPiS_P5ligne,"",@"SHT_CUDA_INFO"
	.sectionflags	@""
	.align	4


	//----- nvinfo : EIATTR_CUDA_API_VERSION
	.align		4
        /*0000*/ 	.byte	0x04, 0x37
        /*0002*/ 	.short	(.L_51 - .L_50)
.L_50:
        /*0004*/ 	.word	0x00000082


	//----- nvinfo : EIATTR_KPARAM_INFO
	.align		4
.L_51:
        /*0008*/ 	.byte	0x04, 0x17
        /*000a*/ 	.short	(.L_53 - .L_52)
.L_52:
        /*000c*/ 	.word	0x00000000
        /*0010*/ 	.short	0x0002
        /*0012*/ 	.short	0x0010
        /*0014*/ 	.byte	0x00, 0xf5, 0x21, 0x00


	//----- nvinfo : EIATTR_KPARAM_INFO
	.align		4
.L_53:
        /*0018*/ 	.byte	0x04, 0x17
        /*001a*/ 	.short	(.L_55 - .L_54)
.L_54:
        /*001c*/ 	.word	0x00000000
        /*0020*/ 	.short	0x0001
        /*0022*/ 	.short	0x0008
        /*0024*/ 	.byte	0x00, 0xf5, 0x21, 0x00


	//----- nvinfo : EIATTR_KPARAM_INFO
	.align		4
.L_55:
        /*0028*/ 	.byte	0x04, 0x17
        /*002a*/ 	.short	(.L_57 - .L_56)
.L_56:
        /*002c*/ 	.word	0x00000000
        /*0030*/ 	.short	0x0000
        /*0032*/ 	.short	0x0000
        /*0034*/ 	.byte	0x00, 0xf5, 0x21, 0x00


	//----- nvinfo : EIATTR_SPARSE_MMA_MASK
	.align		4
.L_57:
        /*0038*/ 	.byte	0x03, 0x50
        /*003a*/ 	.short	0x0000


	//----- nvinfo : EIATTR_MAXREG_COUNT
	.align		4
        /*003c*/ 	.byte	0x03, 0x1b
        /*003e*/ 	.short	0x00ff


	//----- nvinfo : EIATTR_MERCURY_ISA_VERSION
	.align		4
        /*0040*/ 	.byte	0x03, 0x5f
        /*0042*/ 	.short	0x0101


	//----- nvinfo : EIATTR_VRC_CTA_INIT_COUNT
	.align		4
        /*0044*/ 	.byte	0x02, 0x4a
	.zero		1
	.zero		1


	//----- nvinfo : EIATTR_EXIT_INSTR_OFFSETS
	.align		4
        /*0048*/ 	.byte	0x04, 0x1c
        /*004a*/ 	.short	(.L_59 - .L_58)


	//   ....[0]....
.L_58:
        /*004c*/ 	.word	0x00000060


	//   ....[1]....
        /*0050*/ 	.word	0x00000280


	//   ....[2]....
        /*0054*/ 	.word	0x000002d0


	//----- nvinfo : EIATTR_CRS_STACK_SIZE
	.align		4
.L_59:
        /*0058*/ 	.byte	0x04, 0x1e
        /*005a*/ 	.short	(.L_61 - .L_60)
.L_60:
        /*005c*/ 	.word	0x00000000


	//----- nvinfo : EIATTR_CBANK_PARAM_SIZE
	.align		4
.L_61:
        /*0060*/ 	.byte	0x03, 0x19
        /*0062*/ 	.short	0x0018


	//----- nvinfo : EIATTR_PARAM_CBANK
	.align		4
        /*0064*/ 	.byte	0x04, 0x0a
        /*0066*/ 	.short	(.L_63 - .L_62)
	.align		4
.L_62:
        /*0068*/ 	.word	index@(.nv.constant0._Z19KernelSupport_rulesPiS_P5ligne)
        /*006c*/ 	.short	0x0380
        /*006e*/ 	.short	0x0018


	//----- nvinfo : EIATTR_SW_WAR
	.align		4
.L_63:
        /*0070*/ 	.byte	0x04, 0x36
        /*0072*/ 	.short	(.L_65 - .L_64)
.L_64:
        /*0074*/ 	.word	0x00000008
.L_65:


//--------------------- .nv.callgraph             --------------------------
	.section	.nv.callgraph,"",@"SHT_CUDA_CALLGRAPH"
	.align	4
	.sectionentsize	8
	.align		4
        /*0000*/ 	.word	0x00000000
	.align		4
        /*0004*/ 	.word	0xffffffff
	.align		4
        /*0008*/ 	.word	0x00000000
	.align		4
        /*000c*/ 	.word	0xfffffffe
	.align		4
        /*0010*/ 	.word	0x00000000
	.align		4
        /*0014*/ 	.word	0xfffffffd
	.align		4
        /*0018*/ 	.word	0x00000000
	.align		4
        /*001c*/ 	.word	0xfffffffc


//--------------------- .text._Z24KernelSupport_consequentPiS_P5ligne --------------------------
	.section	.text._Z24KernelSupport_consequentPiS_P5ligne,"ax",@progbits
	.align	128
        .global         _Z24KernelSupport_consequentPiS_P5ligne
        .type           _Z24KernelSupport_consequentPiS_P5ligne,@function
        .size           _Z24KernelSupport_consequentPiS_P5ligne,(.L_x_18 - _Z24KernelSupport_consequentPiS_P5ligne)
        .other          _Z24KernelSupport_consequentPiS_P5ligne,@"STO_CUDA_ENTRY STV_DEFAULT"
_Z24KernelSupport_consequentPiS_P5ligne:
.text._Z24KernelSupport_consequentPiS_P5ligne:
[----:B------:R-:W-:Y:S01]  /*0000*/  LDC R1, c[0x0][0x37c] ;  /* 0x0000df00ff017b82 */ /* 0x000fe20000000800 */
[----:B------:R-:W0:Y:S07]  /*0010*/  S2R R0, SR_TID.X ;  /* 0x0000000000007919 */ /* 0x000e2e0000002100 */
[----:B------:R-:W0:Y:S08]  /*0020*/  S2UR UR4, SR_CTAID.X ;  /* 0x00000000000479c3 */ /* 0x000e300000002500 */
[----:B------:R-:W0:Y:S02]  /*0030*/  LDC R7, c[0x0][0x360] ;  /* 0x0000d800ff077b82 */ /* 0x000e240000000800 */
[----:B0-----:R-:W-:-:S05]  /*0040*/  IMAD R7, R7, UR4, R0 ;  /* 0x0000000407077c24 */ /* 0x001fca000f8e0200 */
[----:B------:R-:W-:-:S13]  /*0050*/  ISETP.GT.AND P0, PT, R7, 0x3e7, PT ;  /* 0x000003e70700780c */ /* 0x000fda0003f04270 */
[----:B------:R-:W-:Y:S05]  /*0060*/  @P0 EXIT ;  /* 0x000000000000094d */ /* 0x000fea0003800000 */
[----:B------:R-:W0:Y:S01]  /*0070*/  LDC.64 R2, c[0x0][0x390] ;  /* 0x0000e400ff027b82 */ /* 0x000e220000000a00 */
[----:B------:R-:W-:Y:S01]  /*0080*/  IMAD.MOV.U32 R0, RZ, RZ, 0x1 ;  /* 0x00000001ff007424 */ /* 0x000fe200078e00ff */
[----:B------:R-:W1:Y:S01]  /*0090*/  LDCU.64 UR4, c[0x0][0x358] ;  /* 0x00006b00ff0477ac */ /* 0x000e620008000a00 */
[----:B------:R-:W-:Y:S02]  /*00a0*/  IMAD.MOV.U32 R9, RZ, RZ, 0x1 ;  /* 0x00000001ff097424 */ /* 0x000fe400078e00ff */
[----:B01----:R-:W-:-:S07]  /*00b0*/  IMAD.WIDE R2, R7, 0xa4, R2 ;  /* 0x000000a407027825 */ /* 0x003fce00078e0202 */
.L_x_4:
[----:B------:R-:W0:Y:S02]  /*00c0*/  LDC.64 R4, c[0x0][0x380] ;  /* 0x0000e000ff047b82 */ /* 0x000e240000000a00 */
[----:B0-----:R-:W-:-:S06]  /*00d0*/  IMAD.WIDE.U32 R4, R9, 0x4, R4 ;  /* 0x0000000409047825 */ /* 0x001fcc00078e0004 */
[----:B------:R-:W2:Y:S02]  /*00e0*/  LDG.E R4, desc[UR4][R4.64] ;  /* 0x0000000404047981 */ /* 0x000ea4000c1e1900 */
[----:B--2---:R-:W-:-:S13]  /*00f0*/  ISETP.NE.AND P0, PT, R4, 0x2, PT ;  /* 0x000000020400780c */ /* 0x004fda0003f05270 */
[----:B------:R-:W-:Y:S05]  /*0100*/  @P0 BRA `(.L_x_0) ;  /* 0x0000000000480947 */ /* 0x000fea0003800000 */
[----:B------:R-:W2:Y:S01]  /*0110*/  LDG.E R8, desc[UR4][R2.64+0xa0] ;  /* 0x0000a00402087981 */ /* 0x000ea2000c1e1900 */
[----:B------:R-:W-:Y:S01]  /*0120*/  BSSY.RECONVERGENT B0, `(.L_x_0) ;  /* 0x0000010000007945 */ /* 0x000fe20003800200 */
[----:B------:R-:W-:Y:S02]  /*0130*/  PRMT R6, R0, 0x7610, R6 ;  /* 0x0000761000067816 */ /* 0x000fe40000000006 */
[----:B------:R-:W-:Y:S02]  /*0140*/  PRMT R0, RZ, 0x7610, R0 ;  /* 0x00007610ff007816 */ /* 0x000fe40000000000 */
[----:B--2---:R-:W-:-:S13]  /*0150*/  ISETP.GE.AND P0, PT, R8, 0x1, PT ;  /* 0x000000010800780c */ /* 0x004fda0003f06270 */
[----:B------:R-:W-:Y:S05]  /*0160*/  @!P0 BRA `(.L_x_1) ;  /* 0x00000000002c8947 */ /* 0x000fea0003800000 */
[----:B------:R-:W-:Y:S01]  /*0170*/  BSSY.RECONVERGENT B1, `(.L_x_2) ;  /* 0x0000008000017945 */ /* 0x000fe20003800200 */
[----:B------:R-:W-:-:S07]  /*0180*/  IMAD.MOV.U32 R11, RZ, RZ, RZ ;  /* 0x000000ffff0b7224 */ /* 0x000fce00078e00ff */
.L_x_3:
[----:B------:R-:W-:-:S06]  /*0190*/  IMAD.WIDE.U32 R4, R11, 0x4, R2 ;  /* 0x000000040b047825 */ /* 0x000fcc00078e0002 */
[----:B------:R-:W2:Y:S01]  /*01a0*/  LDG.E R4, desc[UR4][R4.64] ;  /* 0x0000000404047981 */ /* 0x000ea2000c1e1900 */
[----:B------:R-:W-:-:S05]  /*01b0*/  VIADD R11, R11, 0x1 ;  /* 0x000000010b0b7836 */ /* 0x000fca0000000000 */
[----:B------:R-:W-:Y:S02]  /*01c0*/  ISETP.LT.AND P1, PT, R11, R8, PT ;  /* 0x000000080b00720c */ /* 0x000fe40003f21270 */
[----:B--2---:R-:W-:-:S13]  /*01d0*/  ISETP.NE.AND P0, PT, R4, R9, PT ;  /* 0x000000090400720c */ /* 0x004fda0003f05270 */
[----:B------:R-:W-:Y:S05]  /*01e0*/  @P0 BRA P1, `(.L_x_3) ;  /* 0xfffffffc00e80947 */ /* 0x000fea000083ffff */
[----:B------:R-:W-:Y:S05]  /*01f0*/  BSYNC.RECONVERGENT B1 ;  /* 0x0000000000017941 */ /* 0x000fea0003800200 */
.L_x_2:
[----:B------:R-:W-:-:S04]  /*0200*/  SEL R6, R6, RZ, !P0 ;  /* 0x000000ff06067207 */ /* 0x000fc80004000000 */
[----:B------:R-:W-:-:S07]  /*0210*/  PRMT R0, R6, 0x7610, R0 ;  /* 0x0000761006007816 */ /* 0x000fce0000000000 */
.L_x_1:
[----:B------:R-:W-:Y:S05]  /*0220*/  BSYNC.RECONVERGENT B0 ;  /* 0x0000000000007941 */ /* 0x000fea0003800200 */
.L_x_0:
[----:B------:R-:W-:-:S05]  /*0230*/  VIADD R9, R9, 0x1 ;  /* 0x0000000109097836 */ /* 0x000fca0000000000 */
[----:B------:R-:W-:-:S13]  /*0240*/  ISETP.NE.AND P0, PT, R9, 0x28, PT ;  /* 0x000000280900780c */ /* 0x000fda0003f05270 */
[----:B------:R-:W-:Y:S05]  /*0250*/  @P0 BRA `(.L_x_4) ;  /* 0xfffffffc00980947 */ /* 0x000fea000383ffff */
[----:B------:R-:W-:-:S04]  /*0260*/  LOP3.LUT R0, R0, 0xff, RZ, 0xc0, !PT ;  /* 0x000000ff00007812 */ /* 0x000fc800078ec0ff */
[----:B------:R-:W-:-:S13]  /*0270*/  ISETP.NE.AND P0, PT, R0, 0x1, PT ;  /* 0x000000010000780c */ /* 0x000fda0003f05270 */
[----:B------:R-:W-:Y:S05]  /*0280*/  @P0 EXIT ;  /* 0x000000000000094d */ /* 0x000fea0003800000 */
[----:B------:R-:W0:Y:S01]  /*0290*/  LDC.64 R2, c[0x0][0x388] ;  /* 0x0000e200ff027b82 */ /* 0x000e220000000a00 */
[----:B------:R-:W-:Y:S02]  /*02a0*/  IMAD.MOV.U32 R5, RZ, RZ, 0x1 ;  /* 0x00000001ff057424 */ /* 0x000fe400078e00ff */
[----:B0-----:R-:W-:-:S05]  /*02b0*/  IMAD.WIDE R2, R7, 0x4, R2 ;  /* 0x0000000407027825 */ /* 0x001fca00078e0202 */
[----:B------:R-:W-:Y:S01]  /*02c0*/  STG.E desc[UR4][R2.64], R5 ;  /* 0x0000000502007986 */ /* 0x000fe2000c101904 */
[----:B------:R-:W-:Y:S05]  /*02d0*/  EXIT ;  /* 0x000000000000794d */ /* 0x000fea0003800000 */
.L_x_5:
[----:B------:R-:W-:-:S00]  /*02e0*/  BRA `(.L_x_5) ;  /* 0xfffffffc00fc7947 */ /* 0x000fc0000383ffff */
[----:B------:R-:W-:-:S00]  /*02f0*/  NOP ;  /* 0x0000000000007918 */ /* 0x000fc00000000000 */
        /* <DEDUP_REMOVED lines=8> */
.L_x_18:


//--------------------- .text._Z24KernelSupport_antecedentPiS_P5ligne --------------------------
	.section	.text._Z24KernelSupport_antecedentPiS_P5ligne,"ax",@progbits
	.align	128
        .global         _Z24KernelSupport_antecedentPiS_P5ligne
        .type           _Z24KernelSupport_antecedentPiS_P5ligne,@function
        .size           _Z24KernelSupport_antecedentPiS_P5ligne,(.L_x_19 - _Z24KernelSupport_antecedentPiS_P5ligne)
        .other          _Z24KernelSupport_antecedentPiS_P5ligne,@"STO_CUDA_ENTRY STV_DEFAULT"
_Z24KernelSupport_antecedentPiS_P5ligne:
.text._Z24KernelSupport_antecedentPiS_P5ligne:
        /* <DEDUP_REMOVED lines=12> */
.L_x_10:
        /* <DEDUP_REMOVED lines=13> */
.L_x_9:
[----:B------:R-:W-:-:S06]  /*0190*/  IMAD.WIDE.U32 R4, R11, 0x4, R2 ;  /* 0x000000040b047825 */ /* 0x000fcc00078e0002 */
[----:B------:R-:W2:Y:S01]  /*01a0*/  LDG.E R4, desc[UR4][R4.64] ;  /* 0x0000000404047981 */ /* 0x000ea2000c1e1900 */
[----:B------:R-:W-:-:S05]  /*01b0*/  VIADD R11, R11, 0x1 ;  /* 0x000000010b0b7836 */ /* 0x000fca0000000000 */
[----:B------:R-:W-:Y:S02]  /*01c0*/  ISETP.LT.AND P1, PT, R11, R8, PT ;  /* 0x000000080b00720c */ /* 0x000fe40003f21270 */
[----:B--2---:R-:W-:-:S13]  /*01d0*/  ISETP.NE.AND P0, PT, R4, R9, PT ;  /* 0x000000090400720c */ /* 0x004fda0003f05270 */
[----:B------:R-:W-:Y:S05]  /*01e0*/  @P0 BRA P1, `(.L_x_9) ;  /* 0xfffffffc00e80947 */ /* 0x000fea000083ffff */
[----:B------:R-:W-:Y:S05]  /*01f0*/  BSYNC.RECONVERGENT B1 ;  /* 0x0000000000017941 */ /* 0x000fea0003800200 */
.L_x_8:
[----:B------:R-:W-:-:S04]  /*0200*/  SEL R6, R6, RZ, !P0 ;  /* 0x000000ff06067207 */ /* 0x000fc80004000000 */
[----:B------:R-:W-:-:S07]  /*0210*/  PRMT R0, R6, 0x7610, R0 ;  /* 0x0000761006007816 */ /* 0x000fce0000000000 */
.L_x_7:
[----:B------:R-:W-:Y:S05]  /*0220*/  BSYNC.RECONVERGENT B0 ;  /* 0x0000000000007941 */ /* 0x000fea0003800200 */
.L_x_6:
        /* <DEDUP_REMOVED lines=11> */
.L_x_11:
        /* <DEDUP_REMOVED lines=10> */
.L_x_19:


//--------------------- .text._Z19KernelSupport_rulesPiS_P5ligne --------------------------
	.section	.text._Z19KernelSupport_rulesPiS_P5ligne,"ax",@progbits
	.align	128
        .global         _Z19KernelSupport_rulesPiS_P5ligne
        .type           _Z19KernelSupport_rulesPiS_P5ligne,@function
        .size           _Z19KernelSupport_rulesPiS_P5ligne,(.L_x_20 - _Z19KernelSupport_rulesPiS_P5ligne)
        .other          _Z19KernelSupport_rulesPiS_P5ligne,@"STO_CUDA_ENTRY STV_DEFAULT"
_Z19KernelSupport_rulesPiS_P5ligne:
.text._Z19KernelSupport_rulesPiS_P5ligne:
        /* <DEDUP_REMOVED lines=12> */
.L_x_16:
[----:B------:R-:W0:Y:S02]  /*00c0*/  LDC.64 R4, c[0x0][0x380] ;  /* 0x0000e000ff047b82 */ /* 0x000e240000000a00 */
[----:B0-----:R-:W-:-:S06]  /*00d0*/  IMAD.WIDE.U32 R4, R9, 0x4, R4 ;  /* 0x0000000409047825 */ /* 0x001fcc00078e0004 */
[----:B------:R-:W2:Y:S02]  /*00e0*/  LDG.E R4, desc[UR4][R4.64] ;  /* 0x0000000404047981 */ /* 0x000ea4000c1e1900 */
[----:B--2---:R-:W-:-:S13]  /*00f0*/  ISETP.NE.AND P0, PT, R4, RZ, PT ;  /* 0x000000ff0400720c */ /* 0x004fda0003f05270 */
[----:B------:R-:W-:Y:S05]  /*0100*/  @!P0 BRA `(.L_x_12) ;  /* 0x0000000000488947 */ /* 0x000fea0003800000 */
        /* <DEDUP_REMOVED lines=8> */
.L_x_15:
[----:B------:R-:W-:-:S06]  /*0190*/  IMAD.WIDE.U32 R4, R11, 0x4, R2 ;  /* 0x000000040b047825 */ /* 0x000fcc00078e0002 */
[----:B------:R-:W2:Y:S01]  /*01a0*/  LDG.E R4, desc[UR4][R4.64] ;  /* 0x0000000404047981 */ /* 0x000ea2000c1e1900 */
[----:B------:R-:W-:-:S05]  /*01b0*/  VIADD R11, R11, 0x1 ;  /* 0x000000010b0b7836 */ /* 0x000fca0000000000 */
[----:B------:R-:W-:Y:S02]  /*01c0*/  ISETP.LT.AND P1, PT, R11, R8, PT ;  /* 0x000000080b00720c */ /* 0x000fe40003f21270 */
[----:B--2---:R-:W-:-:S13]  /*01d0*/  ISETP.NE.AND P0, PT, R4, R9, PT ;  /* 0x000000090400720c */ /* 0x004fda0003f05270 */
[----:B------:R-:W-:Y:S05]  /*01e0*/  @P0 BRA P1, `(.L_x_15) ;  /* 0xfffffffc00e80947 */ /* 0x000fea000083ffff */
[----:B------:R-:W-:Y:S05]  /*01f0*/  BSYNC.RECONVERGENT B1 ;  /* 0x0000000000017941 */ /* 0x000fea0003800200 */
.L_x_14:
[----:B------:R-:W-:-:S04]  /*0200*/  SEL R6, R6, RZ, !P0 ;  /* 0x000000ff06067207 */ /* 0x000fc80004000000 */
[----:B------:R-:W-:-:S07]  /*0210*/  PRMT R0, R6, 0x7610, R0 ;  /* 0x0000761006007816 */ /* 0x000fce0000000000 */
.L_x_13:
[----:B------:R-:W-:Y:S05]  /*0220*/  BSYNC.RECONVERGENT B0 ;  /* 0x0000000000007941 */ /* 0x000fea0003800200 */
.L_x_12:
        /* <DEDUP_REMOVED lines=11> */
.L_x_17:
        /* <DEDUP_REMOVED lines=10> */
.L_x_20:


//--------------------- .nv.shared.reserved.0     --------------------------
	.section	.nv.shared.reserved.0,"aw",@nobits
	.weak		__nv_reservedSMEM_offset_0_alias
	.size		__nv_reservedSMEM_offset_0_alias, 0, 64
	.other		__nv_reservedSMEM_offset_0_alias,@"STO_CUDA_RESERVED_SHARED STV_DEFAULT"
__nv_reservedSMEM_offset_0_alias:
	.zero		0
	.zero		64


//--------------------- .nv.constant0._Z24KernelSupport_consequentPiS_P5ligne --------------------------
	.section	.nv.constant0._Z24KernelSupport_consequentPiS_P5ligne,"a",@progbits
	.sectionflags	@""
	.align	4
.nv.constant0._Z24KernelSupport_consequentPiS_P5ligne:
	.zero		920


//--------------------- .nv.constant0._Z24KernelSupport_antecedentPiS_P5ligne --------------------------
	.section	.nv.constant0._Z24KernelSupport_antecedentPiS_P5ligne,"a",@progbits
	.sectionflags	@""
	.align	4
.nv.constant0._Z24KernelSupport_antecedentPiS_P5ligne:
	.zero		920


//--------------------- .nv.constant0._Z19KernelSupport_rulesPiS_P5ligne --------------------------
	.section	.nv.constant0._Z19KernelSupport_rulesPiS_P5ligne,"a",@progbits
	.sectionflags	@""
	.align	4
.nv.constant0._Z19KernelSupport_rulesPiS_P5ligne:
	.zero		920


//--------------------- SYMBOLS --------------------------

	.type		.nv.reservedSmem.offset0,@object
	.size		.nv.reservedSmem.offset0,0x4
